//
// Generated by NVIDIA NVVM Compiler
//
// Compiler Build ID: CL-36424714
// Cuda compilation tools, release 13.0, V13.0.88
// Based on NVVM 20.0.0
//

.version 9.0
.target sm_100
.address_size 64

	// .globl	_ZN3cub18CUB_300001_SM_10006detail11EmptyKernelIvEEvv
.global .align 4 .b8 precalc_xorwow_matrix[102400];
.global .align 4 .b8 precalc_xorwow_offset_matrix[102400];
.global .align 4 .b8 mrg32k3aM1[2304];
.global .align 4 .b8 mrg32k3aM2[2304];
.global .align 4 .b8 mrg32k3aM1SubSeq[2016];
.global .align 4 .b8 mrg32k3aM2SubSeq[2016];
.global .align 4 .b8 mrg32k3aM1Seq[2304];
.global .align 4 .b8 mrg32k3aM2Seq[2304];
.const .align 8 .b8 __cr_lgamma_table[72];
.global .align 1 .b8 _ZN40_INTERNAL_a9b54b3c_4_k_cu_ade1cc2e_544984cuda3std3__45__cpo5beginE[1];
.global .align 1 .b8 _ZN40_INTERNAL_a9b54b3c_4_k_cu_ade1cc2e_544984cuda3std3__45__cpo3endE[1];
.global .align 1 .b8 _ZN40_INTERNAL_a9b54b3c_4_k_cu_ade1cc2e_544984cuda3std3__45__cpo6cbeginE[1];
.global .align 1 .b8 _ZN40_INTERNAL_a9b54b3c_4_k_cu_ade1cc2e_544984cuda3std3__45__cpo4cendE[1];
.global .align 1 .b8 _ZN40_INTERNAL_a9b54b3c_4_k_cu_ade1cc2e_544984cuda3std3__45__cpo6rbeginE[1];
.global .align 1 .b8 _ZN40_INTERNAL_a9b54b3c_4_k_cu_ade1cc2e_544984cuda3std3__45__cpo4rendE[1];
.global .align 1 .b8 _ZN40_INTERNAL_a9b54b3c_4_k_cu_ade1cc2e_544984cuda3std3__45__cpo7crbeginE[1];
.global .align 1 .b8 _ZN40_INTERNAL_a9b54b3c_4_k_cu_ade1cc2e_544984cuda3std3__45__cpo5crendE[1];
.global .align 1 .b8 _ZN40_INTERNAL_a9b54b3c_4_k_cu_ade1cc2e_544984cuda3std3__442_GLOBAL__N__a9b54b3c_4_k_cu_ade1cc2e_544986ignoreE[1];
.global .align 1 .b8 _ZN40_INTERNAL_a9b54b3c_4_k_cu_ade1cc2e_544984cuda3std3__419piecewise_constructE[1];
.global .align 1 .b8 _ZN40_INTERNAL_a9b54b3c_4_k_cu_ade1cc2e_544984cuda3std3__48in_placeE[1];
.global .align 1 .b8 _ZN40_INTERNAL_a9b54b3c_4_k_cu_ade1cc2e_544984cuda3std3__420unreachable_sentinelE[1];
.global .align 1 .b8 _ZN40_INTERNAL_a9b54b3c_4_k_cu_ade1cc2e_544984cuda3std3__47nulloptE[1];
.global .align 1 .b8 _ZN40_INTERNAL_a9b54b3c_4_k_cu_ade1cc2e_544984cuda3std3__48unexpectE[1];
.global .align 1 .b8 _ZN40_INTERNAL_a9b54b3c_4_k_cu_ade1cc2e_544984cuda3std6ranges3__45__cpo4swapE[1];
.global .align 1 .b8 _ZN40_INTERNAL_a9b54b3c_4_k_cu_ade1cc2e_544984cuda3std6ranges3__45__cpo9iter_moveE[1];
.global .align 1 .b8 _ZN40_INTERNAL_a9b54b3c_4_k_cu_ade1cc2e_544984cuda3std6ranges3__45__cpo5beginE[1];
.global .align 1 .b8 _ZN40_INTERNAL_a9b54b3c_4_k_cu_ade1cc2e_544984cuda3std6ranges3__45__cpo3endE[1];
.global .align 1 .b8 _ZN40_INTERNAL_a9b54b3c_4_k_cu_ade1cc2e_544984cuda3std6ranges3__45__cpo6cbeginE[1];
.global .align 1 .b8 _ZN40_INTERNAL_a9b54b3c_4_k_cu_ade1cc2e_544984cuda3std6ranges3__45__cpo4cendE[1];
.global .align 1 .b8 _ZN40_INTERNAL_a9b54b3c_4_k_cu_ade1cc2e_544984cuda3std6ranges3__45__cpo7advanceE[1];
.global .align 1 .b8 _ZN40_INTERNAL_a9b54b3c_4_k_cu_ade1cc2e_544984cuda3std6ranges3__45__cpo9iter_swapE[1];
.global .align 1 .b8 _ZN40_INTERNAL_a9b54b3c_4_k_cu_ade1cc2e_544984cuda3std6ranges3__45__cpo4nextE[1];
.global .align 1 .b8 _ZN40_INTERNAL_a9b54b3c_4_k_cu_ade1cc2e_544984cuda3std6ranges3__45__cpo4prevE[1];
.global .align 1 .b8 _ZN40_INTERNAL_a9b54b3c_4_k_cu_ade1cc2e_544984cuda3std6ranges3__45__cpo4dataE[1];
.global .align 1 .b8 _ZN40_INTERNAL_a9b54b3c_4_k_cu_ade1cc2e_544984cuda3std6ranges3__45__cpo5cdataE[1];
.global .align 1 .b8 _ZN40_INTERNAL_a9b54b3c_4_k_cu_ade1cc2e_544984cuda3std6ranges3__45__cpo4sizeE[1];
.global .align 1 .b8 _ZN40_INTERNAL_a9b54b3c_4_k_cu_ade1cc2e_544984cuda3std6ranges3__45__cpo5ssizeE[1];
.global .align 1 .b8 _ZN40_INTERNAL_a9b54b3c_4_k_cu_ade1cc2e_544984cuda3std6ranges3__45__cpo8distanceE[1];
.global .align 1 .b8 _ZN40_INTERNAL_a9b54b3c_4_k_cu_ade1cc2e_544986thrust24THRUST_300001_SM_1000_NS8cuda_cub3parE[1];
.global .align 1 .b8 _ZN40_INTERNAL_a9b54b3c_4_k_cu_ade1cc2e_544986thrust24THRUST_300001_SM_1000_NS8cuda_cub10par_nosyncE[1];
.global .align 1 .b8 _ZN40_INTERNAL_a9b54b3c_4_k_cu_ade1cc2e_544986thrust24THRUST_300001_SM_1000_NS6system6detail10sequential3seqE[1];
.global .align 1 .b8 _ZN40_INTERNAL_a9b54b3c_4_k_cu_ade1cc2e_544986thrust24THRUST_300001_SM_1000_NS6system3cpp3parE[1];
.global .align 1 .b8 _ZN40_INTERNAL_a9b54b3c_4_k_cu_ade1cc2e_544986thrust24THRUST_300001_SM_1000_NS12placeholders2_1E[1];
.global .align 1 .b8 _ZN40_INTERNAL_a9b54b3c_4_k_cu_ade1cc2e_544986thrust24THRUST_300001_SM_1000_NS12placeholders2_2E[1];
.global .align 1 .b8 _ZN40_INTERNAL_a9b54b3c_4_k_cu_ade1cc2e_544986thrust24THRUST_300001_SM_1000_NS12placeholders2_3E[1];
.global .align 1 .b8 _ZN40_INTERNAL_a9b54b3c_4_k_cu_ade1cc2e_544986thrust24THRUST_300001_SM_1000_NS12placeholders2_4E[1];
.global .align 1 .b8 _ZN40_INTERNAL_a9b54b3c_4_k_cu_ade1cc2e_544986thrust24THRUST_300001_SM_1000_NS12placeholders2_5E[1];
.global .align 1 .b8 _ZN40_INTERNAL_a9b54b3c_4_k_cu_ade1cc2e_544986thrust24THRUST_300001_SM_1000_NS12placeholders2_6E[1];
.global .align 1 .b8 _ZN40_INTERNAL_a9b54b3c_4_k_cu_ade1cc2e_544986thrust24THRUST_300001_SM_1000_NS12placeholders2_7E[1];
.global .align 1 .b8 _ZN40_INTERNAL_a9b54b3c_4_k_cu_ade1cc2e_544986thrust24THRUST_300001_SM_1000_NS12placeholders2_8E[1];
.global .align 1 .b8 _ZN40_INTERNAL_a9b54b3c_4_k_cu_ade1cc2e_544986thrust24THRUST_300001_SM_1000_NS12placeholders2_9E[1];
.global .align 1 .b8 _ZN40_INTERNAL_a9b54b3c_4_k_cu_ade1cc2e_544986thrust24THRUST_300001_SM_1000_NS12placeholders3_10E[1];
.global .align 1 .b8 _ZN40_INTERNAL_a9b54b3c_4_k_cu_ade1cc2e_544986thrust24THRUST_300001_SM_1000_NS3seqE[1];
.global .align 1 .b8 _ZN40_INTERNAL_a9b54b3c_4_k_cu_ade1cc2e_544986thrust24THRUST_300001_SM_1000_NS6deviceE[1];

.visible .entry _ZN3cub18CUB_300001_SM_10006detail11EmptyKernelIvEEvv()
{


	ret;

}


// ===== COMPILED SASS (sm_100) =====

	.target	sm_100

	.elftype	@"ET_EXEC"


//--------------------- .note.nv.tkinfo           --------------------------
	.section	.note.nv.tkinfo,"",@"SHT_NOTE"
	.sectionflags	@"SHF_NOTE_NV_TKINFO"
	.tkinfo
        /*0018*/ 	.word	0x00000002
        /*0030*/ 	.string	""
        /*0030*/ 	.string	"ptxas"
        /*0030*/ 	.string	"Cuda compilation tools, release 13.0, V13.0.88"
        /*0030*/ 	.string	"Build cuda_13.0.r13.0/compiler.36424714_0"
        /*0030*/ 	.string	"-arch sm_100 -m 64 "



//--------------------- .note.nv.cuinfo           --------------------------
	.section	.note.nv.cuinfo,"",@"SHT_NOTE"
	.sectionflags	@"SHF_NOTE_NV_CUINFO"
        /*0018*/ 	.short	0x0002
        /*001a*/ 	.short	0x0064
        /*001c*/ 	.short	0x0082
	.zero		2


//--------------------- .nv.info                  --------------------------
	.section	.nv.info,"",@"SHT_CUDA_INFO"
	.align	4


	//----- nvinfo : EIATTR_REGCOUNT
	.align		4
        /*0000*/ 	.byte	0x04, 0x2f
        /*0002*/ 	.short	(.L_55 - .L_54)
	.align		4
.L_54:
        /*0004*/ 	.word	index@(_ZN3cub18CUB_300001_SM_10006detail11EmptyKernelIvEEvv)
        /*0008*/ 	.word	0x00000004


	//----- nvinfo : EIATTR_FRAME_SIZE
	.align		4
.L_55:
        /*000c*/ 	.byte	0x04, 0x11
        /*000e*/ 	.short	(.L_57 - .L_56)
	.align		4
.L_56:
        /*0010*/ 	.word	index@(_ZN3cub18CUB_300001_SM_10006detail11EmptyKernelIvEEvv)
        /*0014*/ 	.word	0x00000000


	//----- nvinfo : EIATTR_MIN_STACK_SIZE
	.align		4
.L_57:
        /*0018*/ 	.byte	0x04, 0x12
        /*001a*/ 	.short	(.L_59 - .L_58)
	.align		4
.L_58:
        /*001c*/ 	.word	index@(_ZN3cub18CUB_300001_SM_10006detail11EmptyKernelIvEEvv)
        /*0020*/ 	.word	0x00000000
.L_59:


//--------------------- .nv.compat                --------------------------
	.section	.nv.compat,"",@"SHT_CUDA_COMPAT_INFO"
	.align	4
        /*0000*/ 	.byte	0x02, 0x09, 0x00, 0x00, 0x02, 0x02, 0x01, 0x00, 0x02, 0x05, 0x05, 0x00, 0x03, 0x07, 0x01, 0x01
        /*0010*/ 	.byte	0x02, 0x03, 0x00, 0x00, 0x02, 0x06, 0x01, 0x00, 0x04, 0x0b, 0x08, 0x00, 0x09, 0x00, 0x00, 0x00
        /*0020*/ 	.byte	0x00, 0x00, 0x00, 0x00


//--------------------- .nv.info._ZN3cub18CUB_300001_SM_10006detail11EmptyKernelIvEEvv --------------------------
	.section	.nv.info._ZN3cub18CUB_300001_SM_10006detail11EmptyKernelIvEEvv,"",@"SHT_CUDA_INFO"
	.sectionflags	@""
	.align	4


	//----- nvinfo : EIATTR_CUDA_API_VERSION
	.align		4
        /*0000*/ 	.byte	0x04, 0x37
        /*0002*/ 	.short	(.L_61 - .L_60)
.L_60:
        /*0004*/ 	.word	0x00000082


	//----- nvinfo : EIATTR_SPARSE_MMA_MASK
	.align		4
.L_61:
        /*0008*/ 	.byte	0x03, 0x50
        /*000a*/ 	.short	0x0000


	//----- nvinfo : EIATTR_MAXREG_COUNT
	.align		4
        /*000c*/ 	.byte	0x03, 0x1b
        /*000e*/ 	.short	0x00ff


	//----- nvinfo : EIATTR_MERCURY_ISA_VERSION
	.align		4
        /*0010*/ 	.byte	0x03, 0x5f
        /*0012*/ 	.short	0x0101


	//----- nvinfo : EIATTR_VRC_CTA_INIT_COUNT
	.align		4
        /*0014*/ 	.byte	0x02, 0x4a
	.zero		1
	.zero		1


	//----- nvinfo : EIATTR_EXIT_INSTR_OFFSETS
	.align		4
        /*0018*/ 	.byte	0x04, 0x1c
        /*001a*/ 	.short	(.L_63 - .L_62)


	//   ....[0]....
.L_62:
        /*001c*/ 	.word	0x00000010


	//----- nvinfo : EIATTR_SW_WAR
	.align		4
.L_63:
        /*0020*/ 	.byte	0x04, 0x36
        /*0022*/ 	.short	(.L_65 - .L_64)
.L_64:
        /*0024*/ 	.word	0x00000008
.L_65:


//--------------------- .nv.callgraph             --------------------------
	.section	.nv.callgraph,"",@"SHT_CUDA_CALLGRAPH"
	.align	4
	.sectionentsize	8
	.align		4
        /*0000*/ 	.word	0x00000000
	.align		4
        /*0004*/ 	.word	0xffffffff
	.align		4
        /*0008*/ 	.word	0x00000000
	.align		4
        /*000c*/ 	.word	0xfffffffe
	.align		4
        /*0010*/ 	.word	0x00000000
	.align		4
        /*0014*/ 	.word	0xfffffffd
	.align		4
        /*0018*/ 	.word	0x00000000
	.align		4
        /*001c*/ 	.word	0xfffffffc


//--------------------- .nv.constant4             --------------------------
	.section	.nv.constant4,"a",@progbits
	.align	8
	.align		8
.nv.constant4:
        /*0000*/ 	.dword	precalc_xorwow_matrix
	.align		8
        /*0008*/ 	.dword	precalc_xorwow_offset_matrix
	.align		8
        /*0010*/ 	.dword	mrg32k3aM1
	.align		8
        /*0018*/ 	.dword	mrg32k3aM2
	.align		8
        /*0020*/ 	.dword	mrg32k3aM1SubSeq
	.align		8
        /*0028*/ 	.dword	mrg32k3aM2SubSeq
	.align		8
        /*0030*/ 	.dword	mrg32k3aM1Seq
	.align		8
        /*0038*/ 	.dword	mrg32k3aM2Seq
	.align		8
        /*0040*/ 	.dword	_ZN40_INTERNAL_a9b54b3c_4_k_cu_ade1cc2e_549094cuda3std3__45__cpo5beginE
	.align		8
        /*0048*/ 	.dword	_ZN40_INTERNAL_a9b54b3c_4_k_cu_ade1cc2e_549094cuda3std3__45__cpo3endE
	.align		8
        /*0050*/ 	.dword	_ZN40_INTERNAL_a9b54b3c_4_k_cu_ade1cc2e_549094cuda3std3__45__cpo6cbeginE
	.align		8
        /*0058*/ 	.dword	_ZN40_INTERNAL_a9b54b3c_4_k_cu_ade1cc2e_549094cuda3std3__45__cpo4cendE
	.align		8
        /*0060*/ 	.dword	_ZN40_INTERNAL_a9b54b3c_4_k_cu_ade1cc2e_549094cuda3std3__45__cpo6rbeginE
	.align		8
        /*0068*/ 	.dword	_ZN40_INTERNAL_a9b54b3c_4_k_cu_ade1cc2e_549094cuda3std3__45__cpo4rendE
	.align		8
        /*0070*/ 	.dword	_ZN40_INTERNAL_a9b54b3c_4_k_cu_ade1cc2e_549094cuda3std3__45__cpo7crbeginE
	.align		8
        /*0078*/ 	.dword	_ZN40_INTERNAL_a9b54b3c_4_k_cu_ade1cc2e_549094cuda3std3__45__cpo5crendE
	.align		8
        /*0080*/ 	.dword	_ZN40_INTERNAL_a9b54b3c_4_k_cu_ade1cc2e_549094cuda3std3__442_GLOBAL__N__a9b54b3c_4_k_cu_ade1cc2e_549096ignoreE
	.align		8
        /*0088*/ 	.dword	_ZN40_INTERNAL_a9b54b3c_4_k_cu_ade1cc2e_549094cuda3std3__419piecewise_constructE
	.align		8
        /*0090*/ 	.dword	_ZN40_INTERNAL_a9b54b3c_4_k_cu_ade1cc2e_549094cuda3std3__48in_placeE
	.align		8
        /*0098*/ 	.dword	_ZN40_INTERNAL_a9b54b3c_4_k_cu_ade1cc2e_549094cuda3std3__420unreachable_sentinelE
	.align		8
        /*00a0*/ 	.dword	_ZN40_INTERNAL_a9b54b3c_4_k_cu_ade1cc2e_549094cuda3std3__47nulloptE
	.align		8
        /*00a8*/ 	.dword	_ZN40_INTERNAL_a9b54b3c_4_k_cu_ade1cc2e_549094cuda3std3__48unexpectE
	.align		8
        /*00b0*/ 	.dword	_ZN40_INTERNAL_a9b54b3c_4_k_cu_ade1cc2e_549094cuda3std6ranges3__45__cpo4swapE
	.align		8
        /*00b8*/ 	.dword	_ZN40_INTERNAL_a9b54b3c_4_k_cu_ade1cc2e_549094cuda3std6ranges3__45__cpo9iter_moveE
	.align		8
        /*00c0*/ 	.dword	_ZN40_INTERNAL_a9b54b3c_4_k_cu_ade1cc2e_549094cuda3std6ranges3__45__cpo5beginE
	.align		8
        /*00c8*/ 	.dword	_ZN40_INTERNAL_a9b54b3c_4_k_cu_ade1cc2e_549094cuda3std6ranges3__45__cpo3endE
	.align		8
        /*00d0*/ 	.dword	_ZN40_INTERNAL_a9b54b3c_4_k_cu_ade1cc2e_549094cuda3std6ranges3__45__cpo6cbeginE
	.align		8
        /*00d8*/ 	.dword	_ZN40_INTERNAL_a9b54b3c_4_k_cu_ade1cc2e_549094cuda3std6ranges3__45__cpo4cendE
	.align		8
        /*00e0*/ 	.dword	_ZN40_INTERNAL_a9b54b3c_4_k_cu_ade1cc2e_549094cuda3std6ranges3__45__cpo7advanceE
	.align		8
        /*00e8*/ 	.dword	_ZN40_INTERNAL_a9b54b3c_4_k_cu_ade1cc2e_549094cuda3std6ranges3__45__cpo9iter_swapE
	.align		8
        /*00f0*/ 	.dword	_ZN40_INTERNAL_a9b54b3c_4_k_cu_ade1cc2e_549094cuda3std6ranges3__45__cpo4nextE
	.align		8
        /*00f8*/ 	.dword	_ZN40_INTERNAL_a9b54b3c_4_k_cu_ade1cc2e_549094cuda3std6ranges3__45__cpo4prevE
	.align		8
        /*0100*/ 	.dword	_ZN40_INTERNAL_a9b54b3c_4_k_cu_ade1cc2e_549094cuda3std6ranges3__45__cpo4dataE
	.align		8
        /*0108*/ 	.dword	_ZN40_INTERNAL_a9b54b3c_4_k_cu_ade1cc2e_549094cuda3std6ranges3__45__cpo5cdataE
	.align		8
        /*0110*/ 	.dword	_ZN40_INTERNAL_a9b54b3c_4_k_cu_ade1cc2e_549094cuda3std6ranges3__45__cpo4sizeE
	.align		8
        /*0118*/ 	.dword	_ZN40_INTERNAL_a9b54b3c_4_k_cu_ade1cc2e_549094cuda3std6ranges3__45__cpo5ssizeE
	.align		8
        /*0120*/ 	.dword	_ZN40_INTERNAL_a9b54b3c_4_k_cu_ade1cc2e_549094cuda3std6ranges3__45__cpo8distanceE
	.align		8
        /*0128*/ 	.dword	_ZN40_INTERNAL_a9b54b3c_4_k_cu_ade1cc2e_549096thrust24THRUST_300001_SM_1000_NS8cuda_cub3parE
	.align		8
        /*0130*/ 	.dword	_ZN40_INTERNAL_a9b54b3c_4_k_cu_ade1cc2e_549096thrust24THRUST_300001_SM_1000_NS8cuda_cub10par_nosyncE
	.align		8
        /*0138*/ 	.dword	_ZN40_INTERNAL_a9b54b3c_4_k_cu_ade1cc2e_549096thrust24THRUST_300001_SM_1000_NS6system6detail10sequential3seqE
	.align		8
        /*0140*/ 	.dword	_ZN40_INTERNAL_a9b54b3c_4_k_cu_ade1cc2e_549096thrust24THRUST_300001_SM_1000_NS6system3cpp3parE
	.align		8
        /*0148*/ 	.dword	_ZN40_INTERNAL_a9b54b3c_4_k_cu_ade1cc2e_549096thrust24THRUST_300001_SM_1000_NS12placeholders2_1E
	.align		8
        /*0150*/ 	.dword	_ZN40_INTERNAL_a9b54b3c_4_k_cu_ade1cc2e_549096thrust24THRUST_300001_SM_1000_NS12placeholders2_2E
	.align		8
        /*0158*/ 	.dword	_ZN40_INTERNAL_a9b54b3c_4_k_cu_ade1cc2e_549096thrust24THRUST_300001_SM_1000_NS12placeholders2_3E
	.align		8
        /*0160*/ 	.dword	_ZN40_INTERNAL_a9b54b3c_4_k_cu_ade1cc2e_549096thrust24THRUST_300001_SM_1000_NS12placeholders2_4E
	.align		8
        /*0168*/ 	.dword	_ZN40_INTERNAL_a9b54b3c_4_k_cu_ade1cc2e_549096thrust24THRUST_300001_SM_1000_NS12placeholders2_5E
	.align		8
        /*0170*/ 	.dword	_ZN40_INTERNAL_a9b54b3c_4_k_cu_ade1cc2e_549096thrust24THRUST_300001_SM_1000_NS12placeholders2_6E
	.align		8
        /*0178*/ 	.dword	_ZN40_INTERNAL_a9b54b3c_4_k_cu_ade1cc2e_549096thrust24THRUST_300001_SM_1000_NS12placeholders2_7E
	.align		8
        /*0180*/ 	.dword	_ZN40_INTERNAL_a9b54b3c_4_k_cu_ade1cc2e_549096thrust24THRUST_300001_SM_1000_NS12placeholders2_8E
	.align		8
        /*0188*/ 	.dword	_ZN40_INTERNAL_a9b54b3c_4_k_cu_ade1cc2e_549096thrust24THRUST_300001_SM_1000_NS12placeholders2_9E
	.align		8
        /*0190*/ 	.dword	_ZN40_INTERNAL_a9b54b3c_4_k_cu_ade1cc2e_549096thrust24THRUST_300001_SM_1000_NS12placeholders3_10E
	.align		8
        /*0198*/ 	.dword	_ZN40_INTERNAL_a9b54b3c_4_k_cu_ade1cc2e_549096thrust24THRUST_300001_SM_1000_NS3seqE
	.align		8
        /*01a0*/ 	.dword	_ZN40_INTERNAL_a9b54b3c_4_k_cu_ade1cc2e_549096thrust24THRUST_300001_SM_1000_NS6deviceE


//--------------------- .nv.constant3             --------------------------
	.section	.nv.constant3,"a",@progbits
	.align	8
.nv.constant3:
	.type		__cr_lgamma_table,@object
	.size		__cr_lgamma_table,(.L_8 - __cr_lgamma_table)
__cr_lgamma_table:
        /*0000*/ 	.byte	0x00, 0x00, 0x00, 0x00, 0x00, 0x00, 0x00, 0x00, 0x00, 0x00, 0x00, 0x00, 0x00, 0x00, 0x00, 0x00
        /*0010*/ 	.byte	0xef, 0x39, 0xfa, 0xfe, 0x42, 0x2e, 0xe6, 0x3f, 0x02, 0x20, 0x2a, 0xfa, 0x0b, 0xab, 0xfc, 0x3f
        /*0020*/ 	.byte	0xf9, 0x2c, 0x92, 0x7c, 0xa7, 0x6c, 0x09, 0x40, 0xc9, 0x79, 0x44, 0x3c, 0x64, 0x26, 0x13, 0x40
        /*0030*/ 	.byte	0xca, 0x01, 0xcf, 0x3a, 0x27, 0x51, 0x1a, 0x40, 0x30, 0xcc, 0x2d, 0xf3, 0xe1, 0x0c, 0x21, 0x40
        /*0040*/ 	.byte	0x0d, 0xb7, 0xfc, 0x82, 0x8e, 0x35, 0x25, 0x40
.L_8:


//--------------------- .text._ZN3cub18CUB_300001_SM_10006detail11EmptyKernelIvEEvv --------------------------
	.section	.text._ZN3cub18CUB_300001_SM_10006detail11EmptyKernelIvEEvv,"ax",@progbits
	.align	128
        .global         _ZN3cub18CUB_300001_SM_10006detail11EmptyKernelIvEEvv
        .type           _ZN3cub18CUB_300001_SM_10006detail11EmptyKernelIvEEvv,@function
        .size           _ZN3cub18CUB_300001_SM_10006detail11EmptyKernelIvEEvv,(.L_x_1 - _ZN3cub18CUB_300001_SM_10006detail11EmptyKernelIvEEvv)
        .other          _ZN3cub18CUB_300001_SM_10006detail11EmptyKernelIvEEvv,@"STO_CUDA_ENTRY STV_DEFAULT"
_ZN3cub18CUB_300001_SM_10006detail11EmptyKernelIvEEvv:
.text._ZN3cub18CUB_300001_SM_10006detail11EmptyKernelIvEEvv:
[----:B------:R-:W-:Y:S01]  /*0000*/  LDC R1, c[0x0][0x37c] ;  /* 0x0000df00ff017b82 */ /* 0x000fe20000000800 */
[----:B------:R-:W-:Y:S05]  /*0010*/  EXIT ;  /* 0x000000000000794d */ /* 0x000fea0003800000 */
.L_x_0:
[----:B------:R-:W-:-:S00]  /*0020*/  BRA `(.L_x_0) ;  /* 0xfffffffc00fc7947 */ /* 0x000fc0000383ffff */
[----:B------:R-:W-:-:S00]  /*0030*/  NOP ;  /* 0x0000000000007918 */ /* 0x000fc00000000000 */
        /* <DEDUP_REMOVED lines=12> */
.L_x_1:


//--------------------- .nv.global.init           --------------------------
	.section	.nv.global.init,"aw",@progbits
	.align	4
.nv.global.init:
	.type		mrg32k3aM1SubSeq,@object
	.size		mrg32k3aM1SubSeq,(mrg32k3aM2SubSeq - mrg32k3aM1SubSeq)
mrg32k3aM1SubSeq:
        /*0000*/ 	.byte	0x0b, 0xcc, 0xee, 0x04, 0x73, 0x29, 0x8b, 0x6f, 0xf6, 0x53, 0x03, 0xf6, 0x23, 0xf6, 0xea, 0xda
        /* <DEDUP_REMOVED lines=125> */
	.type		mrg32k3aM2SubSeq,@object
	.size		mrg32k3aM2SubSeq,(mrg32k3aM1 - mrg32k3aM2SubSeq)
mrg32k3aM2SubSeq:
        /* <DEDUP_REMOVED lines=126> */
	.type		mrg32k3aM1,@object
	.size		mrg32k3aM1,(mrg32k3aM1Seq - mrg32k3aM1)
mrg32k3aM1:
        /* <DEDUP_REMOVED lines=144> */
	.type		mrg32k3aM1Seq,@object
	.size		mrg32k3aM1Seq,(mrg32k3aM2 - mrg32k3aM1Seq)
mrg32k3aM1Seq:
        /* <DEDUP_REMOVED lines=144> */
	.type		mrg32k3aM2,@object
	.size		mrg32k3aM2,(mrg32k3aM2Seq - mrg32k3aM2)
mrg32k3aM2:
        /* <DEDUP_REMOVED lines=144> */
	.type		mrg32k3aM2Seq,@object
	.size		mrg32k3aM2Seq,(precalc_xorwow_matrix - mrg32k3aM2Seq)
mrg32k3aM2Seq:
        /* <DEDUP_REMOVED lines=144> */
	.type		precalc_xorwow_matrix,@object
	.size		precalc_xorwow_matrix,(precalc_xorwow_offset_matrix - precalc_xorwow_matrix)
precalc_xorwow_matrix:
        /* <DEDUP_REMOVED lines=6400> */
	.type		precalc_xorwow_offset_matrix,@object
	.size		precalc_xorwow_offset_matrix,(.L_1 - precalc_xorwow_offset_matrix)
precalc_xorwow_offset_matrix:
        /* <DEDUP_REMOVED lines=6400> */
.L_1:


//--------------------- .nv.shared.reserved.0     --------------------------
	.section	.nv.shared.reserved.0,"aw",@nobits
	.weak		__nv_reservedSMEM_offset_0_alias
	.size		__nv_reservedSMEM_offset_0_alias, 0, 64
	.other		__nv_reservedSMEM_offset_0_alias,@"STO_CUDA_RESERVED_SHARED STV_DEFAULT"
__nv_reservedSMEM_offset_0_alias:
	.zero		0
	.zero		64


//--------------------- .nv.global                --------------------------
	.section	.nv.global,"aw",@nobits
.nv.global:
	.type		_ZN40_INTERNAL_a9b54b3c_4_k_cu_ade1cc2e_549096thrust24THRUST_300001_SM_1000_NS12placeholders2_8E,@object
	.size		_ZN40_INTERNAL_a9b54b3c_4_k_cu_ade1cc2e_549096thrust24THRUST_300001_SM_1000_NS12placeholders2_8E,(_ZN40_INTERNAL_a9b54b3c_4_k_cu_ade1cc2e_549094cuda3std3__442_GLOBAL__N__a9b54b3c_4_k_cu_ade1cc2e_549096ignoreE - _ZN40_INTERNAL_a9b54b3c_4_k_cu_ade1cc2e_549096thrust24THRUST_300001_SM_1000_NS12placeholders2_8E)
_ZN40_INTERNAL_a9b54b3c_4_k_cu_ade1cc2e_549096thrust24THRUST_300001_SM_1000_NS12placeholders2_8E:
	.zero		1
	.type		_ZN40_INTERNAL_a9b54b3c_4_k_cu_ade1cc2e_549094cuda3std3__442_GLOBAL__N__a9b54b3c_4_k_cu_ade1cc2e_549096ignoreE,@object
	.size		_ZN40_INTERNAL_a9b54b3c_4_k_cu_ade1cc2e_549094cuda3std3__442_GLOBAL__N__a9b54b3c_4_k_cu_ade1cc2e_549096ignoreE,(_ZN40_INTERNAL_a9b54b3c_4_k_cu_ade1cc2e_549094cuda3std6ranges3__45__cpo4dataE - _ZN40_INTERNAL_a9b54b3c_4_k_cu_ade1cc2e_549094cuda3std3__442_GLOBAL__N__a9b54b3c_4_k_cu_ade1cc2e_549096ignoreE)
_ZN40_INTERNAL_a9b54b3c_4_k_cu_ade1cc2e_549094cuda3std3__442_GLOBAL__N__a9b54b3c_4_k_cu_ade1cc2e_549096ignoreE:
	.zero		1
	.type		_ZN40_INTERNAL_a9b54b3c_4_k_cu_ade1cc2e_549094cuda3std6ranges3__45__cpo4dataE,@object
	.size		_ZN40_INTERNAL_a9b54b3c_4_k_cu_ade1cc2e_549094cuda3std6ranges3__45__cpo4dataE,(_ZN40_INTERNAL_a9b54b3c_4_k_cu_ade1cc2e_549096thrust24THRUST_300001_SM_1000_NS6system3cpp3parE - _ZN40_INTERNAL_a9b54b3c_4_k_cu_ade1cc2e_549094cuda3std6ranges3__45__cpo4dataE)
_ZN40_INTERNAL_a9b54b3c_4_k_cu_ade1cc2e_549094cuda3std6ranges3__45__cpo4dataE:
	.zero		1
	.type		_ZN40_INTERNAL_a9b54b3c_4_k_cu_ade1cc2e_549096thrust24THRUST_300001_SM_1000_NS6system3cpp3parE,@object
	.size		_ZN40_INTERNAL_a9b54b3c_4_k_cu_ade1cc2e_549096thrust24THRUST_300001_SM_1000_NS6system3cpp3parE,(_ZN40_INTERNAL_a9b54b3c_4_k_cu_ade1cc2e_549094cuda3std3__45__cpo5beginE - _ZN40_INTERNAL_a9b54b3c_4_k_cu_ade1cc2e_549096thrust24THRUST_300001_SM_1000_NS6system3cpp3parE)
_ZN40_INTERNAL_a9b54b3c_4_k_cu_ade1cc2e_549096thrust24THRUST_300001_SM_1000_NS6system3cpp3parE:
	.zero		1
	.type		_ZN40_INTERNAL_a9b54b3c_4_k_cu_ade1cc2e_549094cuda3std3__45__cpo5beginE,@object
	.size		_ZN40_INTERNAL_a9b54b3c_4_k_cu_ade1cc2e_549094cuda3std3__45__cpo5beginE,(_ZN40_INTERNAL_a9b54b3c_4_k_cu_ade1cc2e_549094cuda3std6ranges3__45__cpo5beginE - _ZN40_INTERNAL_a9b54b3c_4_k_cu_ade1cc2e_549094cuda3std3__45__cpo5beginE)
_ZN40_INTERNAL_a9b54b3c_4_k_cu_ade1cc2e_549094cuda3std3__45__cpo5beginE:
	.zero		1
	.type		_ZN40_INTERNAL_a9b54b3c_4_k_cu_ade1cc2e_549094cuda3std6ranges3__45__cpo5beginE,@object
	.size		_ZN40_INTERNAL_a9b54b3c_4_k_cu_ade1cc2e_549094cuda3std6ranges3__45__cpo5beginE,(_ZN40_INTERNAL_a9b54b3c_4_k_cu_ade1cc2e_549096thrust24THRUST_300001_SM_1000_NS6deviceE - _ZN40_INTERNAL_a9b54b3c_4_k_cu_ade1cc2e_549094cuda3std6ranges3__45__cpo5beginE)
_ZN40_INTERNAL_a9b54b3c_4_k_cu_ade1cc2e_549094cuda3std6ranges3__45__cpo5beginE:
	.zero		1
	.type		_ZN40_INTERNAL_a9b54b3c_4_k_cu_ade1cc2e_549096thrust24THRUST_300001_SM_1000_NS6deviceE,@object
	.size		_ZN40_INTERNAL_a9b54b3c_4_k_cu_ade1cc2e_549096thrust24THRUST_300001_SM_1000_NS6deviceE,(_ZN40_INTERNAL_a9b54b3c_4_k_cu_ade1cc2e_549094cuda3std3__47nulloptE - _ZN40_INTERNAL_a9b54b3c_4_k_cu_ade1cc2e_549096thrust24THRUST_300001_SM_1000_NS6deviceE)
_ZN40_INTERNAL_a9b54b3c_4_k_cu_ade1cc2e_549096thrust24THRUST_300001_SM_1000_NS6deviceE:
	.zero		1
	.type		_ZN40_INTERNAL_a9b54b3c_4_k_cu_ade1cc2e_549094cuda3std3__47nulloptE,@object
	.size		_ZN40_INTERNAL_a9b54b3c_4_k_cu_ade1cc2e_549094cuda3std3__47nulloptE,(_ZN40_INTERNAL_a9b54b3c_4_k_cu_ade1cc2e_549094cuda3std6ranges3__45__cpo8distanceE - _ZN40_INTERNAL_a9b54b3c_4_k_cu_ade1cc2e_549094cuda3std3__47nulloptE)
_ZN40_INTERNAL_a9b54b3c_4_k_cu_ade1cc2e_549094cuda3std3__47nulloptE:
	.zero		1
	.type		_ZN40_INTERNAL_a9b54b3c_4_k_cu_ade1cc2e_549094cuda3std6ranges3__45__cpo8distanceE,@object
	.size		_ZN40_INTERNAL_a9b54b3c_4_k_cu_ade1cc2e_549094cuda3std6ranges3__45__cpo8distanceE,(_ZN40_INTERNAL_a9b54b3c_4_k_cu_ade1cc2e_549096thrust24THRUST_300001_SM_1000_NS12placeholders2_4E - _ZN40_INTERNAL_a9b54b3c_4_k_cu_ade1cc2e_549094cuda3std6ranges3__45__cpo8distanceE)
_ZN40_INTERNAL_a9b54b3c_4_k_cu_ade1cc2e_549094cuda3std6ranges3__45__cpo8distanceE:
	.zero		1
	.type		_ZN40_INTERNAL_a9b54b3c_4_k_cu_ade1cc2e_549096thrust24THRUST_300001_SM_1000_NS12placeholders2_4E,@object
	.size		_ZN40_INTERNAL_a9b54b3c_4_k_cu_ade1cc2e_549096thrust24THRUST_300001_SM_1000_NS12placeholders2_4E,(_ZN40_INTERNAL_a9b54b3c_4_k_cu_ade1cc2e_549094cuda3std3__45__cpo6rbeginE - _ZN40_INTERNAL_a9b54b3c_4_k_cu_ade1cc2e_549096thrust24THRUST_300001_SM_1000_NS12placeholders2_4E)
_ZN40_INTERNAL_a9b54b3c_4_k_cu_ade1cc2e_549096thrust24THRUST_300001_SM_1000_NS12placeholders2_4E:
	.zero		1
	.type		_ZN40_INTERNAL_a9b54b3c_4_k_cu_ade1cc2e_549094cuda3std3__45__cpo6rbeginE,@object
	.size		_ZN40_INTERNAL_a9b54b3c_4_k_cu_ade1cc2e_549094cuda3std3__45__cpo6rbeginE,(_ZN40_INTERNAL_a9b54b3c_4_k_cu_ade1cc2e_549094cuda3std6ranges3__45__cpo7advanceE - _ZN40_INTERNAL_a9b54b3c_4_k_cu_ade1cc2e_549094cuda3std3__45__cpo6rbeginE)
_ZN40_INTERNAL_a9b54b3c_4_k_cu_ade1cc2e_549094cuda3std3__45__cpo6rbeginE:
	.zero		1
	.type		_ZN40_INTERNAL_a9b54b3c_4_k_cu_ade1cc2e_549094cuda3std6ranges3__45__cpo7advanceE,@object
	.size		_ZN40_INTERNAL_a9b54b3c_4_k_cu_ade1cc2e_549094cuda3std6ranges3__45__cpo7advanceE,(_ZN40_INTERNAL_a9b54b3c_4_k_cu_ade1cc2e_549096thrust24THRUST_300001_SM_1000_NS12placeholders3_10E - _ZN40_INTERNAL_a9b54b3c_4_k_cu_ade1cc2e_549094cuda3std6ranges3__45__cpo7advanceE)
_ZN40_INTERNAL_a9b54b3c_4_k_cu_ade1cc2e_549094cuda3std6ranges3__45__cpo7advanceE:
	.zero		1
	.type		_ZN40_INTERNAL_a9b54b3c_4_k_cu_ade1cc2e_549096thrust24THRUST_300001_SM_1000_NS12placeholders3_10E,@object
	.size		_ZN40_INTERNAL_a9b54b3c_4_k_cu_ade1cc2e_549096thrust24THRUST_300001_SM_1000_NS12placeholders3_10E,(_ZN40_INTERNAL_a9b54b3c_4_k_cu_ade1cc2e_549094cuda3std3__48in_placeE - _ZN40_INTERNAL_a9b54b3c_4_k_cu_ade1cc2e_549096thrust24THRUST_300001_SM_1000_NS12placeholders3_10E)
_ZN40_INTERNAL_a9b54b3c_4_k_cu_ade1cc2e_549096thrust24THRUST_300001_SM_1000_NS12placeholders3_10E:
	.zero		1
	.type		_ZN40_INTERNAL_a9b54b3c_4_k_cu_ade1cc2e_549094cuda3std3__48in_placeE,@object
	.size		_ZN40_INTERNAL_a9b54b3c_4_k_cu_ade1cc2e_549094cuda3std3__48in_placeE,(_ZN40_INTERNAL_a9b54b3c_4_k_cu_ade1cc2e_549094cuda3std6ranges3__45__cpo4sizeE - _ZN40_INTERNAL_a9b54b3c_4_k_cu_ade1cc2e_549094cuda3std3__48in_placeE)
_ZN40_INTERNAL_a9b54b3c_4_k_cu_ade1cc2e_549094cuda3std3__48in_placeE:
	.zero		1
	.type		_ZN40_INTERNAL_a9b54b3c_4_k_cu_ade1cc2e_549094cuda3std6ranges3__45__cpo4sizeE,@object
	.size		_ZN40_INTERNAL_a9b54b3c_4_k_cu_ade1cc2e_549094cuda3std6ranges3__45__cpo4sizeE,(_ZN40_INTERNAL_a9b54b3c_4_k_cu_ade1cc2e_549096thrust24THRUST_300001_SM_1000_NS12placeholders2_2E - _ZN40_INTERNAL_a9b54b3c_4_k_cu_ade1cc2e_549094cuda3std6ranges3__45__cpo4sizeE)
_ZN40_INTERNAL_a9b54b3c_4_k_cu_ade1cc2e_549094cuda3std6ranges3__45__cpo4sizeE:
	.zero		1
	.type		_ZN40_INTERNAL_a9b54b3c_4_k_cu_ade1cc2e_549096thrust24THRUST_300001_SM_1000_NS12placeholders2_2E,@object
	.size		_ZN40_INTERNAL_a9b54b3c_4_k_cu_ade1cc2e_549096thrust24THRUST_300001_SM_1000_NS12placeholders2_2E,(_ZN40_INTERNAL_a9b54b3c_4_k_cu_ade1cc2e_549094cuda3std3__45__cpo6cbeginE - _ZN40_INTERNAL_a9b54b3c_4_k_cu_ade1cc2e_549096thrust24THRUST_300001_SM_1000_NS12placeholders2_2E)
_ZN40_INTERNAL_a9b54b3c_4_k_cu_ade1cc2e_549096thrust24THRUST_300001_SM_1000_NS12placeholders2_2E:
	.zero		1
	.type		_ZN40_INTERNAL_a9b54b3c_4_k_cu_ade1cc2e_549094cuda3std3__45__cpo6cbeginE,@object
	.size		_ZN40_INTERNAL_a9b54b3c_4_k_cu_ade1cc2e_549094cuda3std3__45__cpo6cbeginE,(_ZN40_INTERNAL_a9b54b3c_4_k_cu_ade1cc2e_549094cuda3std6ranges3__45__cpo6cbeginE - _ZN40_INTERNAL_a9b54b3c_4_k_cu_ade1cc2e_549094cuda3std3__45__cpo6cbeginE)
_ZN40_INTERNAL_a9b54b3c_4_k_cu_ade1cc2e_549094cuda3std3__45__cpo6cbeginE:
	.zero		1
	.type		_ZN40_INTERNAL_a9b54b3c_4_k_cu_ade1cc2e_549094cuda3std6ranges3__45__cpo6cbeginE,@object
	.size		_ZN40_INTERNAL_a9b54b3c_4_k_cu_ade1cc2e_549094cuda3std6ranges3__45__cpo6cbeginE,(_ZN40_INTERNAL_a9b54b3c_4_k_cu_ade1cc2e_549096thrust24THRUST_300001_SM_1000_NS12placeholders2_6E - _ZN40_INTERNAL_a9b54b3c_4_k_cu_ade1cc2e_549094cuda3std6ranges3__45__cpo6cbeginE)
_ZN40_INTERNAL_a9b54b3c_4_k_cu_ade1cc2e_549094cuda3std6ranges3__45__cpo6cbeginE:
	.zero		1
	.type		_ZN40_INTERNAL_a9b54b3c_4_k_cu_ade1cc2e_549096thrust24THRUST_300001_SM_1000_NS12placeholders2_6E,@object
	.size		_ZN40_INTERNAL_a9b54b3c_4_k_cu_ade1cc2e_549096thrust24THRUST_300001_SM_1000_NS12placeholders2_6E,(_ZN40_INTERNAL_a9b54b3c_4_k_cu_ade1cc2e_549094cuda3std3__45__cpo7crbeginE - _ZN40_INTERNAL_a9b54b3c_4_k_cu_ade1cc2e_549096thrust24THRUST_300001_SM_1000_NS12placeholders2_6E)
_ZN40_INTERNAL_a9b54b3c_4_k_cu_ade1cc2e_549096thrust24THRUST_300001_SM_1000_NS12placeholders2_6E:
	.zero		1
	.type		_ZN40_INTERNAL_a9b54b3c_4_k_cu_ade1cc2e_549094cuda3std3__45__cpo7crbeginE,@object
	.size		_ZN40_INTERNAL_a9b54b3c_4_k_cu_ade1cc2e_549094cuda3std3__45__cpo7crbeginE,(_ZN40_INTERNAL_a9b54b3c_4_k_cu_ade1cc2e_549094cuda3std6ranges3__45__cpo4nextE - _ZN40_INTERNAL_a9b54b3c_4_k_cu_ade1cc2e_549094cuda3std3__45__cpo7crbeginE)
_ZN40_INTERNAL_a9b54b3c_4_k_cu_ade1cc2e_549094cuda3std3__45__cpo7crbeginE:
	.zero		1
	.type		_ZN40_INTERNAL_a9b54b3c_4_k_cu_ade1cc2e_549094cuda3std6ranges3__45__cpo4nextE,@object
	.size		_ZN40_INTERNAL_a9b54b3c_4_k_cu_ade1cc2e_549094cuda3std6ranges3__45__cpo4nextE,(_ZN40_INTERNAL_a9b54b3c_4_k_cu_ade1cc2e_549094cuda3std6ranges3__45__cpo4swapE - _ZN40_INTERNAL_a9b54b3c_4_k_cu_ade1cc2e_549094cuda3std6ranges3__45__cpo4nextE)
_ZN40_INTERNAL_a9b54b3c_4_k_cu_ade1cc2e_549094cuda3std6ranges3__45__cpo4nextE:
	.zero		1
	.type		_ZN40_INTERNAL_a9b54b3c_4_k_cu_ade1cc2e_549094cuda3std6ranges3__45__cpo4swapE,@object
	.size		_ZN40_INTERNAL_a9b54b3c_4_k_cu_ade1cc2e_549094cuda3std6ranges3__45__cpo4swapE,(_ZN40_INTERNAL_a9b54b3c_4_k_cu_ade1cc2e_549096thrust24THRUST_300001_SM_1000_NS8cuda_cub10par_nosyncE - _ZN40_INTERNAL_a9b54b3c_4_k_cu_ade1cc2e_549094cuda3std6ranges3__45__cpo4swapE)
_ZN40_INTERNAL_a9b54b3c_4_k_cu_ade1cc2e_549094cuda3std6ranges3__45__cpo4swapE:
	.zero		1
	.type		_ZN40_INTERNAL_a9b54b3c_4_k_cu_ade1cc2e_549096thrust24THRUST_300001_SM_1000_NS8cuda_cub10par_nosyncE,@object
	.size		_ZN40_INTERNAL_a9b54b3c_4_k_cu_ade1cc2e_549096thrust24THRUST_300001_SM_1000_NS8cuda_cub10par_nosyncE,(_ZN40_INTERNAL_a9b54b3c_4_k_cu_ade1cc2e_549096thrust24THRUST_300001_SM_1000_NS3seqE - _ZN40_INTERNAL_a9b54b3c_4_k_cu_ade1cc2e_549096thrust24THRUST_300001_SM_1000_NS8cuda_cub10par_nosyncE)
_ZN40_INTERNAL_a9b54b3c_4_k_cu_ade1cc2e_549096thrust24THRUST_300001_SM_1000_NS8cuda_cub10par_nosyncE:
	.zero		1
	.type		_ZN40_INTERNAL_a9b54b3c_4_k_cu_ade1cc2e_549096thrust24THRUST_300001_SM_1000_NS3seqE,@object
	.size		_ZN40_INTERNAL_a9b54b3c_4_k_cu_ade1cc2e_549096thrust24THRUST_300001_SM_1000_NS3seqE,(_ZN40_INTERNAL_a9b54b3c_4_k_cu_ade1cc2e_549094cuda3std3__420unreachable_sentinelE - _ZN40_INTERNAL_a9b54b3c_4_k_cu_ade1cc2e_549096thrust24THRUST_300001_SM_1000_NS3seqE)
_ZN40_INTERNAL_a9b54b3c_4_k_cu_ade1cc2e_549096thrust24THRUST_300001_SM_1000_NS3seqE:
	.zero		1
	.type		_ZN40_INTERNAL_a9b54b3c_4_k_cu_ade1cc2e_549094cuda3std3__420unreachable_sentinelE,@object
	.size		_ZN40_INTERNAL_a9b54b3c_4_k_cu_ade1cc2e_549094cuda3std3__420unreachable_sentinelE,(_ZN40_INTERNAL_a9b54b3c_4_k_cu_ade1cc2e_549094cuda3std6ranges3__45__cpo5ssizeE - _ZN40_INTERNAL_a9b54b3c_4_k_cu_ade1cc2e_549094cuda3std3__420unreachable_sentinelE)
_ZN40_INTERNAL_a9b54b3c_4_k_cu_ade1cc2e_549094cuda3std3__420unreachable_sentinelE:
	.zero		1
	.type		_ZN40_INTERNAL_a9b54b3c_4_k_cu_ade1cc2e_549094cuda3std6ranges3__45__cpo5ssizeE,@object
	.size		_ZN40_INTERNAL_a9b54b3c_4_k_cu_ade1cc2e_549094cuda3std6ranges3__45__cpo5ssizeE,(_ZN40_INTERNAL_a9b54b3c_4_k_cu_ade1cc2e_549096thrust24THRUST_300001_SM_1000_NS12placeholders2_3E - _ZN40_INTERNAL_a9b54b3c_4_k_cu_ade1cc2e_549094cuda3std6ranges3__45__cpo5ssizeE)
_ZN40_INTERNAL_a9b54b3c_4_k_cu_ade1cc2e_549094cuda3std6ranges3__45__cpo5ssizeE:
	.zero		1
	.type		_ZN40_INTERNAL_a9b54b3c_4_k_cu_ade1cc2e_549096thrust24THRUST_300001_SM_1000_NS12placeholders2_3E,@object
	.size		_ZN40_INTERNAL_a9b54b3c_4_k_cu_ade1cc2e_549096thrust24THRUST_300001_SM_1000_NS12placeholders2_3E,(_ZN40_INTERNAL_a9b54b3c_4_k_cu_ade1cc2e_549094cuda3std3__45__cpo4cendE - _ZN40_INTERNAL_a9b54b3c_4_k_cu_ade1cc2e_549096thrust24THRUST_300001_SM_1000_NS12placeholders2_3E)
_ZN40_INTERNAL_a9b54b3c_4_k_cu_ade1cc2e_549096thrust24THRUST_300001_SM_1000_NS12placeholders2_3E:
	.zero		1
	.type		_ZN40_INTERNAL_a9b54b3c_4_k_cu_ade1cc2e_549094cuda3std3__45__cpo4cendE,@object
	.size		_ZN40_INTERNAL_a9b54b3c_4_k_cu_ade1cc2e_549094cuda3std3__45__cpo4cendE,(_ZN40_INTERNAL_a9b54b3c_4_k_cu_ade1cc2e_549094cuda3std6ranges3__45__cpo4cendE - _ZN40_INTERNAL_a9b54b3c_4_k_cu_ade1cc2e_549094cuda3std3__45__cpo4cendE)
_ZN40_INTERNAL_a9b54b3c_4_k_cu_ade1cc2e_549094cuda3std3__45__cpo4cendE:
	.zero		1
	.type		_ZN40_INTERNAL_a9b54b3c_4_k_cu_ade1cc2e_549094cuda3std6ranges3__45__cpo4cendE,@object
	.size		_ZN40_INTERNAL_a9b54b3c_4_k_cu_ade1cc2e_549094cuda3std6ranges3__45__cpo4cendE,(_ZN40_INTERNAL_a9b54b3c_4_k_cu_ade1cc2e_549096thrust24THRUST_300001_SM_1000_NS12placeholders2_7E - _ZN40_INTERNAL_a9b54b3c_4_k_cu_ade1cc2e_549094cuda3std6ranges3__45__cpo4cendE)
_ZN40_INTERNAL_a9b54b3c_4_k_cu_ade1cc2e_549094cuda3std6ranges3__45__cpo4cendE:
	.zero		1
	.type		_ZN40_INTERNAL_a9b54b3c_4_k_cu_ade1cc2e_549096thrust24THRUST_300001_SM_1000_NS12placeholders2_7E,@object
	.size		_ZN40_INTERNAL_a9b54b3c_4_k_cu_ade1cc2e_549096thrust24THRUST_300001_SM_1000_NS12placeholders2_7E,(_ZN40_INTERNAL_a9b54b3c_4_k_cu_ade1cc2e_549094cuda3std3__45__cpo5crendE - _ZN40_INTERNAL_a9b54b3c_4_k_cu_ade1cc2e_549096thrust24THRUST_300001_SM_1000_NS12placeholders2_7E)
_ZN40_INTERNAL_a9b54b3c_4_k_cu_ade1cc2e_549096thrust24THRUST_300001_SM_1000_NS12placeholders2_7E:
	.zero		1
	.type		_ZN40_INTERNAL_a9b54b3c_4_k_cu_ade1cc2e_549094cuda3std3__45__cpo5crendE,@object
	.size		_ZN40_INTERNAL_a9b54b3c_4_k_cu_ade1cc2e_549094cuda3std3__45__cpo5crendE,(_ZN40_INTERNAL_a9b54b3c_4_k_cu_ade1cc2e_549094cuda3std6ranges3__45__cpo4prevE - _ZN40_INTERNAL_a9b54b3c_4_k_cu_ade1cc2e_549094cuda3std3__45__cpo5crendE)
_ZN40_INTERNAL_a9b54b3c_4_k_cu_ade1cc2e_549094cuda3std3__45__cpo5crendE:
	.zero		1
	.type		_ZN40_INTERNAL_a9b54b3c_4_k_cu_ade1cc2e_549094cuda3std6ranges3__45__cpo4prevE,@object
	.size		_ZN40_INTERNAL_a9b54b3c_4_k_cu_ade1cc2e_549094cuda3std6ranges3__45__cpo4prevE,(_ZN40_INTERNAL_a9b54b3c_4_k_cu_ade1cc2e_549094cuda3std6ranges3__45__cpo9iter_moveE - _ZN40_INTERNAL_a9b54b3c_4_k_cu_ade1cc2e_549094cuda3std6ranges3__45__cpo4prevE)
_ZN40_INTERNAL_a9b54b3c_4_k_cu_ade1cc2e_549094cuda3std6ranges3__45__cpo4prevE:
	.zero		1
	.type		_ZN40_INTERNAL_a9b54b3c_4_k_cu_ade1cc2e_549094cuda3std6ranges3__45__cpo9iter_moveE,@object
	.size		_ZN40_INTERNAL_a9b54b3c_4_k_cu_ade1cc2e_549094cuda3std6ranges3__45__cpo9iter_moveE,(_ZN40_INTERNAL_a9b54b3c_4_k_cu_ade1cc2e_549096thrust24THRUST_300001_SM_1000_NS6system6detail10sequential3seqE - _ZN40_INTERNAL_a9b54b3c_4_k_cu_ade1cc2e_549094cuda3std6ranges3__45__cpo9iter_moveE)
_ZN40_INTERNAL_a9b54b3c_4_k_cu_ade1cc2e_549094cuda3std6ranges3__45__cpo9iter_moveE:
	.zero		1
	.type		_ZN40_INTERNAL_a9b54b3c_4_k_cu_ade1cc2e_549096thrust24THRUST_300001_SM_1000_NS6system6detail10sequential3seqE,@object
	.size		_ZN40_INTERNAL_a9b54b3c_4_k_cu_ade1cc2e_549096thrust24THRUST_300001_SM_1000_NS6system6detail10sequential3seqE,(_ZN40_INTERNAL_a9b54b3c_4_k_cu_ade1cc2e_549096thrust24THRUST_300001_SM_1000_NS12placeholders2_9E - _ZN40_INTERNAL_a9b54b3c_4_k_cu_ade1cc2e_549096thrust24THRUST_300001_SM_1000_NS6system6detail10sequential3seqE)
_ZN40_INTERNAL_a9b54b3c_4_k_cu_ade1cc2e_549096thrust24THRUST_300001_SM_1000_NS6system6detail10sequential3seqE:
	.zero		1
	.type		_ZN40_INTERNAL_a9b54b3c_4_k_cu_ade1cc2e_549096thrust24THRUST_300001_SM_1000_NS12placeholders2_9E,@object
	.size		_ZN40_INTERNAL_a9b54b3c_4_k_cu_ade1cc2e_549096thrust24THRUST_300001_SM_1000_NS12placeholders2_9E,(_ZN40_INTERNAL_a9b54b3c_4_k_cu_ade1cc2e_549094cuda3std3__419piecewise_constructE - _ZN40_INTERNAL_a9b54b3c_4_k_cu_ade1cc2e_549096thrust24THRUST_300001_SM_1000_NS12placeholders2_9E)
_ZN40_INTERNAL_a9b54b3c_4_k_cu_ade1cc2e_549096thrust24THRUST_300001_SM_1000_NS12placeholders2_9E:
	.zero		1
	.type		_ZN40_INTERNAL_a9b54b3c_4_k_cu_ade1cc2e_549094cuda3std3__419piecewise_constructE,@object
	.size		_ZN40_INTERNAL_a9b54b3c_4_k_cu_ade1cc2e_549094cuda3std3__419piecewise_constructE,(_ZN40_INTERNAL_a9b54b3c_4_k_cu_ade1cc2e_549094cuda3std6ranges3__45__cpo5cdataE - _ZN40_INTERNAL_a9b54b3c_4_k_cu_ade1cc2e_549094cuda3std3__419piecewise_constructE)
_ZN40_INTERNAL_a9b54b3c_4_k_cu_ade1cc2e_549094cuda3std3__419piecewise_constructE:
	.zero		1
	.type		_ZN40_INTERNAL_a9b54b3c_4_k_cu_ade1cc2e_549094cuda3std6ranges3__45__cpo5cdataE,@object
	.size		_ZN40_INTERNAL_a9b54b3c_4_k_cu_ade1cc2e_549094cuda3std6ranges3__45__cpo5cdataE,(_ZN40_INTERNAL_a9b54b3c_4_k_cu_ade1cc2e_549096thrust24THRUST_300001_SM_1000_NS12placeholders2_1E - _ZN40_INTERNAL_a9b54b3c_4_k_cu_ade1cc2e_549094cuda3std6ranges3__45__cpo5cdataE)
_ZN40_INTERNAL_a9b54b3c_4_k_cu_ade1cc2e_549094cuda3std6ranges3__45__cpo5cdataE:
	.zero		1
	.type		_ZN40_INTERNAL_a9b54b3c_4_k_cu_ade1cc2e_549096thrust24THRUST_300001_SM_1000_NS12placeholders2_1E,@object
	.size		_ZN40_INTERNAL_a9b54b3c_4_k_cu_ade1cc2e_549096thrust24THRUST_300001_SM_1000_NS12placeholders2_1E,(_ZN40_INTERNAL_a9b54b3c_4_k_cu_ade1cc2e_549094cuda3std3__45__cpo3endE - _ZN40_INTERNAL_a9b54b3c_4_k_cu_ade1cc2e_549096thrust24THRUST_300001_SM_1000_NS12placeholders2_1E)
_ZN40_INTERNAL_a9b54b3c_4_k_cu_ade1cc2e_549096thrust24THRUST_300001_SM_1000_NS12placeholders2_1E:
	.zero		1
	.type		_ZN40_INTERNAL_a9b54b3c_4_k_cu_ade1cc2e_549094cuda3std3__45__cpo3endE,@object
	.size		_ZN40_INTERNAL_a9b54b3c_4_k_cu_ade1cc2e_549094cuda3std3__45__cpo3endE,(_ZN40_INTERNAL_a9b54b3c_4_k_cu_ade1cc2e_549094cuda3std6ranges3__45__cpo3endE - _ZN40_INTERNAL_a9b54b3c_4_k_cu_ade1cc2e_549094cuda3std3__45__cpo3endE)
_ZN40_INTERNAL_a9b54b3c_4_k_cu_ade1cc2e_549094cuda3std3__45__cpo3endE:
	.zero		1
	.type		_ZN40_INTERNAL_a9b54b3c_4_k_cu_ade1cc2e_549094cuda3std6ranges3__45__cpo3endE,@object
	.size		_ZN40_INTERNAL_a9b54b3c_4_k_cu_ade1cc2e_549094cuda3std6ranges3__45__cpo3endE,(_ZN40_INTERNAL_a9b54b3c_4_k_cu_ade1cc2e_549096thrust24THRUST_300001_SM_1000_NS12placeholders2_5E - _ZN40_INTERNAL_a9b54b3c_4_k_cu_ade1cc2e_549094cuda3std6ranges3__45__cpo3endE)
_ZN40_INTERNAL_a9b54b3c_4_k_cu_ade1cc2e_549094cuda3std6ranges3__45__cpo3endE:
	.zero		1
	.type		_ZN40_INTERNAL_a9b54b3c_4_k_cu_ade1cc2e_549096thrust24THRUST_300001_SM_1000_NS12placeholders2_5E,@object
	.size		_ZN40_INTERNAL_a9b54b3c_4_k_cu_ade1cc2e_549096thrust24THRUST_300001_SM_1000_NS12placeholders2_5E,(_ZN40_INTERNAL_a9b54b3c_4_k_cu_ade1cc2e_549094cuda3std3__45__cpo4rendE - _ZN40_INTERNAL_a9b54b3c_4_k_cu_ade1cc2e_549096thrust24THRUST_300001_SM_1000_NS12placeholders2_5E)
_ZN40_INTERNAL_a9b54b3c_4_k_cu_ade1cc2e_549096thrust24THRUST_300001_SM_1000_NS12placeholders2_5E:
	.zero		1
	.type		_ZN40_INTERNAL_a9b54b3c_4_k_cu_ade1cc2e_549094cuda3std3__45__cpo4rendE,@object
	.size		_ZN40_INTERNAL_a9b54b3c_4_k_cu_ade1cc2e_549094cuda3std3__45__cpo4rendE,(_ZN40_INTERNAL_a9b54b3c_4_k_cu_ade1cc2e_549094cuda3std6ranges3__45__cpo9iter_swapE - _ZN40_INTERNAL_a9b54b3c_4_k_cu_ade1cc2e_549094cuda3std3__45__cpo4rendE)
_ZN40_INTERNAL_a9b54b3c_4_k_cu_ade1cc2e_549094cuda3std3__45__cpo4rendE:
	.zero		1
	.type		_ZN40_INTERNAL_a9b54b3c_4_k_cu_ade1cc2e_549094cuda3std6ranges3__45__cpo9iter_swapE,@object
	.size		_ZN40_INTERNAL_a9b54b3c_4_k_cu_ade1cc2e_549094cuda3std6ranges3__45__cpo9iter_swapE,(_ZN40_INTERNAL_a9b54b3c_4_k_cu_ade1cc2e_549094cuda3std3__48unexpectE - _ZN40_INTERNAL_a9b54b3c_4_k_cu_ade1cc2e_549094cuda3std6ranges3__45__cpo9iter_swapE)
_ZN40_INTERNAL_a9b54b3c_4_k_cu_ade1cc2e_549094cuda3std6ranges3__45__cpo9iter_swapE:
	.zero		1
	.type		_ZN40_INTERNAL_a9b54b3c_4_k_cu_ade1cc2e_549094cuda3std3__48unexpectE,@object
	.size		_ZN40_INTERNAL_a9b54b3c_4_k_cu_ade1cc2e_549094cuda3std3__48unexpectE,(_ZN40_INTERNAL_a9b54b3c_4_k_cu_ade1cc2e_549096thrust24THRUST_300001_SM_1000_NS8cuda_cub3parE - _ZN40_INTERNAL_a9b54b3c_4_k_cu_ade1cc2e_549094cuda3std3__48unexpectE)
_ZN40_INTERNAL_a9b54b3c_4_k_cu_ade1cc2e_549094cuda3std3__48unexpectE:
	.zero		1
	.type		_ZN40_INTERNAL_a9b54b3c_4_k_cu_ade1cc2e_549096thrust24THRUST_300001_SM_1000_NS8cuda_cub3parE,@object
	.size		_ZN40_INTERNAL_a9b54b3c_4_k_cu_ade1cc2e_549096thrust24THRUST_300001_SM_1000_NS8cuda_cub3parE,(.L_38 - _ZN40_INTERNAL_a9b54b3c_4_k_cu_ade1cc2e_549096thrust24THRUST_300001_SM_1000_NS8cuda_cub3parE)
_ZN40_INTERNAL_a9b54b3c_4_k_cu_ade1cc2e_549096thrust24THRUST_300001_SM_1000_NS8cuda_cub3parE:
	.zero		1
.L_38:


//--------------------- .nv.constant0._ZN3cub18CUB_300001_SM_10006detail11EmptyKernelIvEEvv --------------------------
	.section	.nv.constant0._ZN3cub18CUB_300001_SM_10006detail11EmptyKernelIvEEvv,"a",@progbits
	.sectionflags	@""
	.align	4
.nv.constant0._ZN3cub18CUB_300001_SM_10006detail11EmptyKernelIvEEvv:
	.zero		896


//--------------------- SYMBOLS --------------------------

	.type		.nv.reservedSmem.offset0,@object
	.size		.nv.reservedSmem.offset0,0x4
